	.headerflags	@"EF_CUDA_TEXMODE_UNIFIED EF_CUDA_64BIT_ADDRESS EF_CUDA_ACCELERATORS EF_CUDA_SM90 EF_CUDA_VIRTUAL_SM(EF_CUDA_SM90)"
	.elftype	@"ET_EXEC"


//--------------------- .nv.info                  --------------------------
	.section	.nv.info,"",@"SHT_CUDA_INFO"
	.align	4


	//----- nvinfo : EIATTR_REGCOUNT
	.align		4
        /*0000*/ 	.byte	0x04, 0x2f
        /*0002*/ 	.short	(.L_3 - .L_2)
	.align		4
.L_2:
        /*0004*/ 	.word	index@(triton_poi_fused__native_batch_norm_legit_no_training_relu_6)
        /*0008*/ 	.word	0x00000012


	//----- nvinfo : EIATTR_MIN_STACK_SIZE
	.align		4
.L_3:
        /*000c*/ 	.byte	0x04, 0x12
        /*000e*/ 	.short	(.L_5 - .L_4)
	.align		4
.L_4:
        /*0010*/ 	.word	index@(triton_poi_fused__native_batch_norm_legit_no_training_relu_6)
        /*0014*/ 	.word	0x00000000


	//----- nvinfo : EIATTR_FRAME_SIZE
	.align		4
.L_5:
        /*0018*/ 	.byte	0x04, 0x11
        /*001a*/ 	.short	(.L_7 - .L_6)
	.align		4
.L_6:
        /*001c*/ 	.word	index@(triton_poi_fused__native_batch_norm_legit_no_training_relu_6)
        /*0020*/ 	.word	0x00000000


	//----- nvinfo : EIATTR_MIN_STACK_SIZE
	.align		4
.L_7:
        /*0024*/ 	.byte	0x04, 0x12
        /*0026*/ 	.short	(.L_9 - .L_8)
	.align		4
.L_8:
        /*0028*/ 	.word	index@(triton_poi_fused__native_batch_norm_legit_no_training_relu_6)
        /*002c*/ 	.word	0x00000000
.L_9:


//--------------------- .nv.info.triton_poi_fused__native_batch_norm_legit_no_training_relu_6 --------------------------
	.section	.nv.info.triton_poi_fused__native_batch_norm_legit_no_training_relu_6,"",@"SHT_CUDA_INFO"
	.sectionflags	@""
	.align	4


	//----- nvinfo : EIATTR_CUDA_API_VERSION
	.align		4
        /*0000*/ 	.byte	0x04, 0x37
        /*0002*/ 	.short	(.L_11 - .L_10)
.L_10:
        /*0004*/ 	.word	0x0000007c


	//----- nvinfo : EIATTR_KPARAM_INFO
	.align		4
.L_11:
        /*0008*/ 	.byte	0x04, 0x17
        /*000a*/ 	.short	(.L_13 - .L_12)
.L_12:
        /*000c*/ 	.word	0x00000000
        /*0010*/ 	.short	0x0006
        /*0012*/ 	.short	0x0030
        /*0014*/ 	.byte	0x00, 0xf0, 0x11, 0x00


	//----- nvinfo : EIATTR_KPARAM_INFO
	.align		4
.L_13:
        /*0018*/ 	.byte	0x04, 0x17
        /*001a*/ 	.short	(.L_15 - .L_14)
.L_14:
        /*001c*/ 	.word	0x00000000
        /*0020*/ 	.short	0x0005
        /*0022*/ 	.short	0x0028
        /*0024*/ 	.byte	0x00, 0xf4, 0x21, 0x00


	//----- nvinfo : EIATTR_KPARAM_INFO
	.align		4
.L_15:
        /*0028*/ 	.byte	0x04, 0x17
        /*002a*/ 	.short	(.L_17 - .L_16)
.L_16:
        /*002c*/ 	.word	0x00000000
        /*0030*/ 	.short	0x0004
        /*0032*/ 	.short	0x0020
        /*0034*/ 	.byte	0x00, 0xf4, 0x21, 0x00


	//----- nvinfo : EIATTR_KPARAM_INFO
	.align		4
.L_17:
        /*0038*/ 	.byte	0x04, 0x17
        /*003a*/ 	.short	(.L_19 - .L_18)
.L_18:
        /*003c*/ 	.word	0x00000000
        /*0040*/ 	.short	0x0003
        /*0042*/ 	.short	0x0018
        /*0044*/ 	.byte	0x00, 0xf4, 0x21, 0x00


	//----- nvinfo : EIATTR_KPARAM_INFO
	.align		4
.L_19:
        /*0048*/ 	.byte	0x04, 0x17
        /*004a*/ 	.short	(.L_21 - .L_20)
.L_20:
        /*004c*/ 	.word	0x00000000
        /*0050*/ 	.short	0x0002
        /*0052*/ 	.short	0x0010
        /*0054*/ 	.byte	0x00, 0xf4, 0x21, 0x00


	//----- nvinfo : EIATTR_KPARAM_INFO
	.align		4
.L_21:
        /*0058*/ 	.byte	0x04, 0x17
        /*005a*/ 	.short	(.L_23 - .L_22)
.L_22:
        /*005c*/ 	.word	0x00000000
        /*0060*/ 	.short	0x0001
        /*0062*/ 	.short	0x0008
        /*0064*/ 	.byte	0x00, 0xf4, 0x21, 0x00


	//----- nvinfo : EIATTR_KPARAM_INFO
	.align		4
.L_23:
        /*0068*/ 	.byte	0x04, 0x17
        /*006a*/ 	.short	(.L_25 - .L_24)
.L_24:
        /*006c*/ 	.word	0x00000000
        /*0070*/ 	.short	0x0000
        /*0072*/ 	.short	0x0000
        /*0074*/ 	.byte	0x00, 0xf4, 0x21, 0x00


	//----- nvinfo : EIATTR_SPARSE_MMA_MASK
	.align		4
.L_25:
        /*0078*/ 	.byte	0x03, 0x50
        /*007a*/ 	.short	0x0000


	//----- nvinfo : EIATTR_MAXREG_COUNT
	.align		4
        /*007c*/ 	.byte	0x03, 0x1b
        /*007e*/ 	.short	0x00ff


	//----- nvinfo : EIATTR_EXIT_INSTR_OFFSETS
	.align		4
        /*0080*/ 	.byte	0x04, 0x1c
        /*0082*/ 	.short	(.L_27 - .L_26)


	//   ....[0]....
.L_26:
        /*0084*/ 	.word	0x000003d0


	//----- nvinfo : EIATTR_REQNTID
	.align		4
.L_27:
        /*0088*/ 	.byte	0x04, 0x10
        /*008a*/ 	.short	(.L_29 - .L_28)
.L_28:
        /*008c*/ 	.word	0x00000100
        /*0090*/ 	.word	0x00000001
        /*0094*/ 	.word	0x00000001


	//----- nvinfo : EIATTR_CBANK_PARAM_SIZE
	.align		4
.L_29:
        /*0098*/ 	.byte	0x03, 0x19
        /*009a*/ 	.short	0x0034


	//----- nvinfo : EIATTR_PARAM_CBANK
	.align		4
        /*009c*/ 	.byte	0x04, 0x0a
        /*009e*/ 	.short	(.L_31 - .L_30)
	.align		4
.L_30:
        /*00a0*/ 	.word	index@(.nv.constant0.triton_poi_fused__native_batch_norm_legit_no_training_relu_6)
        /*00a4*/ 	.short	0x0210
        /*00a6*/ 	.short	0x0034


	//----- nvinfo : EIATTR_SW_WAR
	.align		4
.L_31:
        /*00a8*/ 	.byte	0x04, 0x36
        /*00aa*/ 	.short	(.L_33 - .L_32)
.L_32:
        /*00ac*/ 	.word	0x00000008
.L_33:


//--------------------- .nv.callgraph             --------------------------
	.section	.nv.callgraph,"",@"SHT_CUDA_CALLGRAPH"
	.align	4
	.sectionentsize	8
	.align		4
        /*0000*/ 	.word	0x00000000
	.align		4
        /*0004*/ 	.word	0xffffffff
	.align		4
        /*0008*/ 	.word	0x00000000
	.align		4
        /*000c*/ 	.word	0xfffffffe
	.align		4
        /*0010*/ 	.word	0x00000000
	.align		4
        /*0014*/ 	.word	0xfffffffd
	.align		4
        /*0018*/ 	.word	0x00000000
	.align		4
        /*001c*/ 	.word	0xfffffffc


//--------------------- .nv.constant4             --------------------------
	.section	.nv.constant4,"a",@progbits
	.align	8
	.align		8
.nv.constant4:
        /*0000*/ 	.dword	_$_str
	.align		8
        /*0008*/ 	.dword	_$_str_$_2


//--------------------- .text.triton_poi_fused__native_batch_norm_legit_no_training_relu_6 --------------------------
	.section	.text.triton_poi_fused__native_batch_norm_legit_no_training_relu_6,"ax",@progbits
	.align	128
        .global         triton_poi_fused__native_batch_norm_legit_no_training_relu_6
        .type           triton_poi_fused__native_batch_norm_legit_no_training_relu_6,@function
        .size           triton_poi_fused__native_batch_norm_legit_no_training_relu_6,(.L_x_1 - triton_poi_fused__native_batch_norm_legit_no_training_relu_6)
        .other          triton_poi_fused__native_batch_norm_legit_no_training_relu_6,@"STO_CUDA_ENTRY STV_DEFAULT"
triton_poi_fused__native_batch_norm_legit_no_training_relu_6:
.text.triton_poi_fused__native_batch_norm_legit_no_training_relu_6:
[----:B------:R-:W-:Y:S01]  /*0000*/  LDC R1, c[0x0][0x28] ;  /* 0x00000a00ff017b82 */ /* 0x000fe20000000800 */
[----:B------:R-:W1:Y:S07]  /*0010*/  S2R R0, SR_TID.X ;  /* 0x0000000000007919 */ /* 0x000e6e0000002100 */
[----:B------:R-:W2:Y:S01]  /*0020*/  LDC.64 R2, c[0x0][0x220] ;  /* 0x00008800ff027b82 */ /* 0x000ea20000000a00 */
[----:B------:R-:W-:Y:S01]  /*0030*/  ULDC.64 UR4, c[0x0][0x208] ;  /* 0x0000820000047ab9 */ /* 0x000fe20000000a00 */
[----:B------:R-:W3:Y:S06]  /*0040*/  S2R R7, SR_CTAID.X ;  /* 0x0000000000077919 */ /* 0x000eec0000002500 */
[----:B------:R-:W4:Y:S08]  /*0050*/  LDC.64 R8, c[0x0][0x228] ;  /* 0x00008a00ff087b82 */ /* 0x000f300000000a00 */
[----:B------:R-:W5:Y:S01]  /*0060*/  LDC.64 R10, c[0x0][0x230] ;  /* 0x00008c00ff0a7b82 */ /* 0x000f620000000a00 */
[----:B-1----:R-:W-:-:S02]  /*0070*/  SHF.L.U32 R0, R0, 0x1, RZ ;  /* 0x0000000100007819 */ /* 0x002fc400000006ff */
[----:B---3--:R-:W-:Y:S02]  /*0080*/  SHF.R.S32.HI R5, RZ, 0x16, R7 ;  /* 0x00000016ff057819 */ /* 0x008fe40000011407 */
[----:B------:R-:W-:Y:S02]  /*0090*/  LOP3.LUT R0, R0, 0x1fe, RZ, 0xc0, !PT ;  /* 0x000001fe00007812 */ /* 0x000fe400078ec0ff */
[----:B------:R-:W-:Y:S02]  /*00a0*/  SGXT R5, R5, 0x1 ;  /* 0x000000010505781a */ /* 0x000fe40000000200 */
[----:B------:R-:W-:Y:S02]  /*00b0*/  LEA R0, R7, R0, 0x9 ;  /* 0x0000000007007211 */ /* 0x000fe400078e48ff */
[----:B------:R-:W1:Y:S02]  /*00c0*/  LDC.64 R6, c[0x0][0x218] ;  /* 0x00008600ff067b82 */ /* 0x000e640000000a00 */
[----:B------:R-:W-:-:S04]  /*00d0*/  LEA.HI R5, R5, R0, RZ, 0x5 ;  /* 0x0000000005057211 */ /* 0x000fc800078f28ff */
[----:B------:R-:W-:-:S04]  /*00e0*/  LOP3.LUT R5, R5, 0xffffffe0, RZ, 0xc0, !PT ;  /* 0xffffffe005057812 */ /* 0x000fc800078ec0ff */
[----:B------:R-:W-:Y:S02]  /*00f0*/  IADD3 R13, R0, -R5, RZ ;  /* 0x80000005000d7210 */ /* 0x000fe40007ffe0ff */
[----:B------:R-:W3:Y:S03]  /*0100*/  LDC.64 R4, c[0x0][0x210] ;  /* 0x00008400ff047b82 */ /* 0x000ee60000000a00 */
[----:B--2---:R-:W-:-:S06]  /*0110*/  IMAD.WIDE R2, R13, 0x4, R2 ;  /* 0x000000040d027825 */ /* 0x004fcc00078e0202 */
[----:B------:R-:W2:Y:S01]  /*0120*/  LDG.E.EL.64 R2, desc[UR4][R2.64] ;  /* 0x0000000402027981 */ /* 0x000ea2000c2e1b00 */
[----:B-1----:R-:W-:-:S04]  /*0130*/  IMAD.WIDE R6, R13, 0x4, R6 ;  /* 0x000000040d067825 */ /* 0x002fc800078e0206 */
[C---:B----4-:R-:W-:Y:S02]  /*0140*/  IMAD.WIDE R8, R13.reuse, 0x4, R8 ;  /* 0x000000040d087825 */ /* 0x050fe400078e0208 */
[----:B------:R-:W4:Y:S02]  /*0150*/  LDG.E.EL.64 R6, desc[UR4][R6.64] ;  /* 0x0000000406067981 */ /* 0x000f24000c2e1b00 */
[----:B-----5:R-:W-:Y:S02]  /*0160*/  IMAD.WIDE R10, R13, 0x4, R10 ;  /* 0x000000040d0a7825 */ /* 0x020fe400078e020a */
[----:B------:R-:W5:Y:S02]  /*0170*/  LDG.E.EL.64 R8, desc[UR4][R8.64] ;  /* 0x0000000408087981 */ /* 0x000f64000c2e1b00 */
[----:B---3--:R-:W-:Y:S02]  /*0180*/  IMAD.WIDE R4, R0, 0x4, R4 ;  /* 0x0000000400047825 */ /* 0x008fe400078e0204 */
[----:B------:R-:W5:Y:S04]  /*0190*/  LDG.E.EL.64 R10, desc[UR4][R10.64] ;  /* 0x000000040a0a7981 */ /* 0x000f68000c2e1b00 */
[----:B------:R-:W4:Y:S01]  /*01a0*/  LDG.E.64 R4, desc[UR4][R4.64] ;  /* 0x0000000404047981 */ /* 0x000f22000c1e1b00 */
[----:B------:R-:W-:Y:S01]  /*01b0*/  HFMA2.MMA R14, -RZ, RZ, 1.625, 0 ;  /* 0x3e800000ff0e7435 */ /* 0x000fe200000001ff */
[----:B--2---:R-:W-:Y:S01]  /*01c0*/  FADD R2, R2, 9.9999997473787516356e-06 ;  /* 0x3727c5ac02027421 */ /* 0x004fe20000000000 */
[----:B------:R-:W-:-:S03]  /*01d0*/  FADD R3, R3, 9.9999997473787516356e-06 ;  /* 0x3727c5ac03037421 */ /* 0x000fc60000000000 */
[----:B------:R-:W1:Y:S08]  /*01e0*/  MUFU.SQRT R12, R2 ;  /* 0x00000002000c7308 */ /* 0x000e700000002000 */
[----:B------:R2:W3:Y:S01]  /*01f0*/  MUFU.SQRT R13, R3 ;  /* 0x00000003000d7308 */ /* 0x0004e20000002000 */
[C---:B-1----:R-:W-:Y:S02]  /*0200*/  FSETP.GT.AND P0, PT, R12.reuse, 8.50705917302346158658e+37, PT ;  /* 0x7e8000000c00780b */ /* 0x042fe40003f04000 */
[----:B------:R-:W-:Y:S01]  /*0210*/  FSETP.GEU.AND P2, PT, R12, 1.175494350822287508e-38, PT ;  /* 0x008000000c00780b */ /* 0x000fe20003f4e000 */
[----:B--2---:R-:W1:Y:S01]  /*0220*/  LDC.64 R2, c[0x0][0x238] ;  /* 0x00008e00ff027b82 */ /* 0x004e620000000a00 */
[----:B---3--:R-:W-:-:S02]  /*0230*/  FSETP.GT.AND P1, PT, R13, 8.50705917302346158658e+37, PT ;  /* 0x7e8000000d00780b */ /* 0x008fc40003f24000 */
[----:B------:R-:W-:-:S07]  /*0240*/  FSETP.GEU.AND P3, PT, R13, 1.175494350822287508e-38, PT ;  /* 0x008000000d00780b */ /* 0x000fce0003f6e000 */
[----:B------:R-:W-:-:S04]  /*0250*/  @P0 FMUL R12, R12, 0.25 ;  /* 0x3e8000000c0c0820 */ /* 0x000fc80000400000 */
[----:B------:R-:W-:Y:S01]  /*0260*/  @!P2 FMUL R12, R12, 16777216 ;  /* 0x4b8000000c0ca820 */ /* 0x000fe20000400000 */
[----:B------:R-:W-:-:S04]  /*0270*/  @P1 FMUL R13, R13, 0.25 ;  /* 0x3e8000000d0d1820 */ /* 0x000fc80000400000 */
[----:B------:R-:W-:Y:S01]  /*0280*/  @!P3 FMUL R13, R13, 16777216 ;  /* 0x4b8000000d0db820 */ /* 0x000fe20000400000 */
[----:B------:R-:W2:Y:S01]  /*0290*/  MUFU.RCP R12, R12 ;  /* 0x0000000c000c7308 */ /* 0x000ea20000001000 */
[----:B------:R-:W-:-:S07]  /*02a0*/  FSEL R15, R14, 1, P0 ;  /* 0x3f8000000e0f7808 */ /* 0x000fce0000000000 */
[----:B------:R-:W3:Y:S01]  /*02b0*/  MUFU.RCP R13, R13 ;  /* 0x0000000d000d7308 */ /* 0x000ee20000001000 */
[----:B------:R-:W-:Y:S01]  /*02c0*/  FSEL R14, R14, 1, P1 ;  /* 0x3f8000000e0e7808 */ /* 0x000fe20000800000 */
[----:B------:R-:W-:-:S04]  /*02d0*/  @!P2 FMUL R15, R15, 16777216 ;  /* 0x4b8000000f0fa820 */ /* 0x000fc80000400000 */
[----:B------:R-:W-:Y:S01]  /*02e0*/  @!P3 FMUL R14, R14, 16777216 ;  /* 0x4b8000000e0eb820 */ /* 0x000fe20000400000 */
[----:B----4-:R-:W-:Y:S01]  /*02f0*/  FADD R5, R5, -R7 ;  /* 0x8000000705057221 */ /* 0x010fe20000000000 */
[----:B------:R-:W-:Y:S01]  /*0300*/  FADD R4, R4, -R6 ;  /* 0x8000000604047221 */ /* 0x000fe20000000000 */
[----:B--2---:R-:W-:Y:S01]  /*0310*/  FMUL R15, R12, R15 ;  /* 0x0000000f0c0f7220 */ /* 0x004fe20000400000 */
[----:B---3--:R-:W-:-:S03]  /*0320*/  FMUL R14, R13, R14 ;  /* 0x0000000e0d0e7220 */ /* 0x008fc60000400000 */
[----:B------:R-:W-:Y:S01]  /*0330*/  FMUL R15, R4, R15 ;  /* 0x0000000f040f7220 */ /* 0x000fe20000400000 */
[----:B------:R-:W-:-:S03]  /*0340*/  FMUL R14, R5, R14 ;  /* 0x0000000e050e7220 */ /* 0x000fc60000400000 */
[----:B-----5:R-:W-:Y:S01]  /*0350*/  FFMA R8, R8, R15, R10 ;  /* 0x0000000f08087223 */ /* 0x020fe2000000000a */
[----:B------:R-:W-:-:S04]  /*0360*/  FFMA R9, R9, R14, R11 ;  /* 0x0000000e09097223 */ /* 0x000fc8000000000b */
[----:B------:R-:W-:Y:S02]  /*0370*/  FSETP.GEU.AND P0, PT, R8, RZ, PT ;  /* 0x000000ff0800720b */ /* 0x000fe40003f0e000 */
[C---:B------:R-:W-:Y:S01]  /*0380*/  FSETP.GEU.AND P1, PT, R9.reuse, RZ, PT ;  /* 0x000000ff0900720b */ /* 0x040fe20003f2e000 */
[----:B-1----:R-:W-:Y:S01]  /*0390*/  IMAD.WIDE R2, R0, 0x4, R2 ;  /* 0x0000000400027825 */ /* 0x002fe200078e0202 */
[----:B------:R-:W-:Y:S02]  /*03a0*/  FSEL R8, R8, RZ, P0 ;  /* 0x000000ff08087208 */ /* 0x000fe40000000000 */
[----:B------:R-:W-:-:S05]  /*03b0*/  FSEL R9, R9, RZ, P1 ;  /* 0x000000ff09097208 */ /* 0x000fca0000800000 */
[----:B------:R-:W-:Y:S01]  /*03c0*/  STG.E.64 desc[UR4][R2.64], R8 ;  /* 0x0000000802007986 */ /* 0x000fe2000c101b04 */
[----:B------:R-:W-:Y:S05]  /*03d0*/  EXIT ;  /* 0x000000000000794d */ /* 0x000fea0003800000 */
.L_x_0:
[----:B------:R-:W-:-:S00]  /*03e0*/  BRA `(.L_x_0) ;  /* 0xfffffffc00fc7947 */ /* 0x000fc0000383ffff */
[----:B------:R-:W-:-:S00]  /*03f0*/  NOP ;  /* 0x0000000000007918 */ /* 0x000fc00000000000 */
        /* <DEDUP_REMOVED lines=8> */
.L_x_1:


//--------------------- .nv.global.init           --------------------------
	.section	.nv.global.init,"aw",@progbits
.nv.global.init:
	.type		_$_str,@object
	.size		_$_str,(_$_str_$_2 - _$_str)
_$_str:
        /*0000*/ 	.byte	0x5f, 0x5f, 0x43, 0x55, 0x44, 0x41, 0x5f, 0x46, 0x54, 0x5a, 0x00
	.type		_$_str_$_2,@object
	.size		_$_str_$_2,(.L_1 - _$_str_$_2)
_$_str_$_2:
        /*000b*/ 	.byte	0x5f, 0x5f, 0x43, 0x55, 0x44, 0x41, 0x5f, 0x50, 0x52, 0x45, 0x43, 0x5f, 0x53, 0x51, 0x52, 0x54
        /*001b*/ 	.byte	0x00
.L_1:


//--------------------- .nv.constant0.triton_poi_fused__native_batch_norm_legit_no_training_relu_6 --------------------------
	.section	.nv.constant0.triton_poi_fused__native_batch_norm_legit_no_training_relu_6,"a",@progbits
	.sectionflags	@""
	.align	4
.nv.constant0.triton_poi_fused__native_batch_norm_legit_no_training_relu_6:
	.zero		580
